//
// Generated by NVIDIA NVVM Compiler
//
// Compiler Build ID: CL-36424714
// Cuda compilation tools, release 13.0, V13.0.88
// Based on NVVM 20.0.0
//

.version 9.0
.target sm_100
.address_size 64

	// .globl	_Z4copyPfS_

.visible .entry _Z4copyPfS_(
	.param .u64 .ptr .align 1 _Z4copyPfS__param_0,
	.param .u64 .ptr .align 1 _Z4copyPfS__param_1
)
{
	.reg .b32 	%r<18>;
	.reg .b32 	%f<5>;
	.reg .b64 	%rd<17>;

	ld.param.u64 	%rd1, [_Z4copyPfS__param_0];
	ld.param.u64 	%rd2, [_Z4copyPfS__param_1];
	mov.u32 	%r1, %ctaid.x;
	shl.b32 	%r2, %r1, 5;
	mov.u32 	%r3, %tid.x;
	add.s32 	%r4, %r2, %r3;
	mov.u32 	%r5, %ctaid.y;
	shl.b32 	%r6, %r5, 5;
	mov.u32 	%r7, %tid.y;
	add.s32 	%r8, %r6, %r7;
	mov.u32 	%r9, %nctaid.x;
	cvta.to.global.u64 	%rd3, %rd2;
	cvta.to.global.u64 	%rd4, %rd1;
	mul.lo.s32 	%r10, %r9, %r8;
	shl.b32 	%r11, %r10, 5;
	add.s32 	%r12, %r4, %r11;
	mul.wide.s32 	%rd5, %r12, 4;
	add.s64 	%rd6, %rd3, %rd5;
	ld.global.f32 	%f1, [%rd6];
	add.s64 	%rd7, %rd4, %rd5;
	st.global.f32 	[%rd7], %f1;
	shl.b32 	%r13, %r9, 8;
	add.s32 	%r14, %r12, %r13;
	mul.wide.s32 	%rd8, %r14, 4;
	add.s64 	%rd9, %rd3, %rd8;
	ld.global.f32 	%f2, [%rd9];
	add.s64 	%rd10, %rd4, %rd8;
	st.global.f32 	[%rd10], %f2;
	shl.b32 	%r15, %r9, 9;
	add.s32 	%r16, %r12, %r15;
	mul.wide.s32 	%rd11, %r16, 4;
	add.s64 	%rd12, %rd3, %rd11;
	ld.global.f32 	%f3, [%rd12];
	add.s64 	%rd13, %rd4, %rd11;
	st.global.f32 	[%rd13], %f3;
	add.s32 	%r17, %r16, %r13;
	mul.wide.s32 	%rd14, %r17, 4;
	add.s64 	%rd15, %rd3, %rd14;
	ld.global.f32 	%f4, [%rd15];
	add.s64 	%rd16, %rd4, %rd14;
	st.global.f32 	[%rd16], %f4;
	ret;

}
	// .globl	_Z15transpose_naivePfPKf
.visible .entry _Z15transpose_naivePfPKf(
	.param .u64 .ptr .align 1 _Z15transpose_naivePfPKf_param_0,
	.param .u64 .ptr .align 1 _Z15transpose_naivePfPKf_param_1
)
{
	.reg .b32 	%r<18>;
	.reg .b32 	%f<5>;
	.reg .b64 	%rd<15>;

	ld.param.u64 	%rd1, [_Z15transpose_naivePfPKf_param_0];
	ld.param.u64 	%rd2, [_Z15transpose_naivePfPKf_param_1];
	mov.u32 	%r1, %ctaid.x;
	shl.b32 	%r2, %r1, 5;
	mov.u32 	%r3, %tid.x;
	add.s32 	%r4, %r2, %r3;
	mov.u32 	%r5, %ctaid.y;
	shl.b32 	%r6, %r5, 5;
	mov.u32 	%r7, %tid.y;
	add.s32 	%r8, %r6, %r7;
	mov.u32 	%r9, %nctaid.x;
	shl.b32 	%r10, %r9, 5;
	cvta.to.global.u64 	%rd3, %rd2;
	cvta.to.global.u64 	%rd4, %rd1;
	mad.lo.s32 	%r11, %r8, %r10, %r4;
	mul.wide.s32 	%rd5, %r11, 4;
	add.s64 	%rd6, %rd3, %rd5;
	ld.global.f32 	%f1, [%rd6];
	mad.lo.s32 	%r12, %r4, %r10, %r8;
	mul.wide.s32 	%rd7, %r12, 4;
	add.s64 	%rd8, %rd4, %rd7;
	st.global.f32 	[%rd8], %f1;
	shl.b32 	%r13, %r9, 8;
	add.s32 	%r14, %r11, %r13;
	mul.wide.s32 	%rd9, %r14, 4;
	add.s64 	%rd10, %rd3, %rd9;
	ld.global.f32 	%f2, [%rd10];
	st.global.f32 	[%rd8+32], %f2;
	shl.b32 	%r15, %r9, 9;
	add.s32 	%r16, %r11, %r15;
	mul.wide.s32 	%rd11, %r16, 4;
	add.s64 	%rd12, %rd3, %rd11;
	ld.global.f32 	%f3, [%rd12];
	st.global.f32 	[%rd8+64], %f3;
	add.s32 	%r17, %r16, %r13;
	mul.wide.s32 	%rd13, %r17, 4;
	add.s64 	%rd14, %rd3, %rd13;
	ld.global.f32 	%f4, [%rd14];
	st.global.f32 	[%rd8+96], %f4;
	ret;

}


// ===== COMPILED SASS (sm_100) =====

	.target	sm_100

	.elftype	@"ET_EXEC"


//--------------------- .note.nv.tkinfo           --------------------------
	.section	.note.nv.tkinfo,"",@"SHT_NOTE"
	.sectionflags	@"SHF_NOTE_NV_TKINFO"
	.tkinfo
        /*0018*/ 	.word	0x00000002
        /*0030*/ 	.string	""
        /*0030*/ 	.string	"ptxas"
        /*0030*/ 	.string	"Cuda compilation tools, release 13.0, V13.0.88"
        /*0030*/ 	.string	"Build cuda_13.0.r13.0/compiler.36424714_0"
        /*0030*/ 	.string	"-arch sm_100 -m 64 "



//--------------------- .note.nv.cuinfo           --------------------------
	.section	.note.nv.cuinfo,"",@"SHT_NOTE"
	.sectionflags	@"SHF_NOTE_NV_CUINFO"
        /*0018*/ 	.short	0x0002
        /*001a*/ 	.short	0x0064
        /*001c*/ 	.short	0x0082
	.zero		2


//--------------------- .nv.info                  --------------------------
	.section	.nv.info,"",@"SHT_CUDA_INFO"
	.align	4


	//----- nvinfo : EIATTR_REGCOUNT
	.align		4
        /*0000*/ 	.byte	0x04, 0x2f
        /*0002*/ 	.short	(.L_1 - .L_0)
	.align		4
.L_0:
        /*0004*/ 	.word	index@(_Z4copyPfS_)
        /*0008*/ 	.word	0x00000018


	//----- nvinfo : EIATTR_FRAME_SIZE
	.align		4
.L_1:
        /*000c*/ 	.byte	0x04, 0x11
        /*000e*/ 	.short	(.L_3 - .L_2)
	.align		4
.L_2:
        /*0010*/ 	.word	index@(_Z4copyPfS_)
        /*0014*/ 	.word	0x00000000


	//----- nvinfo : EIATTR_REGCOUNT
	.align		4
.L_3:
        /*0018*/ 	.byte	0x04, 0x2f
        /*001a*/ 	.short	(.L_5 - .L_4)
	.align		4
.L_4:
        /*001c*/ 	.word	index@(_Z15transpose_naivePfPKf)
        /*0020*/ 	.word	0x00000010


	//----- nvinfo : EIATTR_FRAME_SIZE
	.align		4
.L_5:
        /*0024*/ 	.byte	0x04, 0x11
        /*0026*/ 	.short	(.L_7 - .L_6)
	.align		4
.L_6:
        /*0028*/ 	.word	index@(_Z15transpose_naivePfPKf)
        /*002c*/ 	.word	0x00000000


	//----- nvinfo : EIATTR_MIN_STACK_SIZE
	.align		4
.L_7:
        /*0030*/ 	.byte	0x04, 0x12
        /*0032*/ 	.short	(.L_9 - .L_8)
	.align		4
.L_8:
        /*0034*/ 	.word	index@(_Z15transpose_naivePfPKf)
        /*0038*/ 	.word	0x00000000


	//----- nvinfo : EIATTR_MIN_STACK_SIZE
	.align		4
.L_9:
        /*003c*/ 	.byte	0x04, 0x12
        /*003e*/ 	.short	(.L_11 - .L_10)
	.align		4
.L_10:
        /*0040*/ 	.word	index@(_Z4copyPfS_)
        /*0044*/ 	.word	0x00000000
.L_11:


//--------------------- .nv.compat                --------------------------
	.section	.nv.compat,"",@"SHT_CUDA_COMPAT_INFO"
	.align	4
        /*0000*/ 	.byte	0x02, 0x09, 0x00, 0x00, 0x02, 0x02, 0x01, 0x00, 0x02, 0x05, 0x05, 0x00, 0x03, 0x07, 0x01, 0x01
        /*0010*/ 	.byte	0x02, 0x03, 0x00, 0x00, 0x02, 0x06, 0x01, 0x00, 0x04, 0x0b, 0x08, 0x00, 0x09, 0x00, 0x00, 0x00
        /*0020*/ 	.byte	0x00, 0x00, 0x00, 0x00


//--------------------- .nv.info._Z15transpose_naivePfPKf --------------------------
	.section	.nv.info._Z15transpose_naivePfPKf,"",@"SHT_CUDA_INFO"
	.sectionflags	@""
	.align	4


	//----- nvinfo : EIATTR_CUDA_API_VERSION
	.align		4
        /*0000*/ 	.byte	0x04, 0x37
        /*0002*/ 	.short	(.L_13 - .L_12)
.L_12:
        /*0004*/ 	.word	0x00000082


	//----- nvinfo : EIATTR_KPARAM_INFO
	.align		4
.L_13:
        /*0008*/ 	.byte	0x04, 0x17
        /*000a*/ 	.short	(.L_15 - .L_14)
.L_14:
        /*000c*/ 	.word	0x00000000
        /*0010*/ 	.short	0x0001
        /*0012*/ 	.short	0x0008
        /*0014*/ 	.byte	0x00, 0xf5, 0x21, 0x00


	//----- nvinfo : EIATTR_KPARAM_INFO
	.align		4
.L_15:
        /*0018*/ 	.byte	0x04, 0x17
        /*001a*/ 	.short	(.L_17 - .L_16)
.L_16:
        /*001c*/ 	.word	0x00000000
        /*0020*/ 	.short	0x0000
        /*0022*/ 	.short	0x0000
        /*0024*/ 	.byte	0x00, 0xf5, 0x21, 0x00


	//----- nvinfo : EIATTR_SPARSE_MMA_MASK
	.align		4
.L_17:
        /*0028*/ 	.byte	0x03, 0x50
        /*002a*/ 	.short	0x0000


	//----- nvinfo : EIATTR_MAXREG_COUNT
	.align		4
        /*002c*/ 	.byte	0x03, 0x1b
        /*002e*/ 	.short	0x00ff


	//----- nvinfo : EIATTR_MERCURY_ISA_VERSION
	.align		4
        /*0030*/ 	.byte	0x03, 0x5f
        /*0032*/ 	.short	0x0101


	//----- nvinfo : EIATTR_VRC_CTA_INIT_COUNT
	.align		4
        /*0034*/ 	.byte	0x02, 0x4a
	.zero		1
	.zero		1


	//----- nvinfo : EIATTR_EXIT_INSTR_OFFSETS
	.align		4
        /*0038*/ 	.byte	0x04, 0x1c
        /*003a*/ 	.short	(.L_19 - .L_18)


	//   ....[0]....
.L_18:
        /*003c*/ 	.word	0x000001e0


	//----- nvinfo : EIATTR_CBANK_PARAM_SIZE
	.align		4
.L_19:
        /*0040*/ 	.byte	0x03, 0x19
        /*0042*/ 	.short	0x0010


	//----- nvinfo : EIATTR_PARAM_CBANK
	.align		4
        /*0044*/ 	.byte	0x04, 0x0a
        /*0046*/ 	.short	(.L_21 - .L_20)
	.align		4
.L_20:
        /*0048*/ 	.word	index@(.nv.constant0._Z15transpose_naivePfPKf)
        /*004c*/ 	.short	0x0380
        /*004e*/ 	.short	0x0010


	//----- nvinfo : EIATTR_SW_WAR
	.align		4
.L_21:
        /*0050*/ 	.byte	0x04, 0x36
        /*0052*/ 	.short	(.L_23 - .L_22)
.L_22:
        /*0054*/ 	.word	0x00000008
.L_23:


//--------------------- .nv.info._Z4copyPfS_      --------------------------
	.section	.nv.info._Z4copyPfS_,"",@"SHT_CUDA_INFO"
	.sectionflags	@""
	.align	4


	//----- nvinfo : EIATTR_CUDA_API_VERSION
	.align		4
        /*0000*/ 	.byte	0x04, 0x37
        /*0002*/ 	.short	(.L_25 - .L_24)
.L_24:
        /*0004*/ 	.word	0x00000082


	//----- nvinfo : EIATTR_KPARAM_INFO
	.align		4
.L_25:
        /*0008*/ 	.byte	0x04, 0x17
        /*000a*/ 	.short	(.L_27 - .L_26)
.L_26:
        /*000c*/ 	.word	0x00000000
        /*0010*/ 	.short	0x0001
        /*0012*/ 	.short	0x0008
        /*0014*/ 	.byte	0x00, 0xf5, 0x21, 0x00


	//----- nvinfo : EIATTR_KPARAM_INFO
	.align		4
.L_27:
        /*0018*/ 	.byte	0x04, 0x17
        /*001a*/ 	.short	(.L_29 - .L_28)
.L_28:
        /*001c*/ 	.word	0x00000000
        /*0020*/ 	.short	0x0000
        /*0022*/ 	.short	0x0000
        /*0024*/ 	.byte	0x00, 0xf5, 0x21, 0x00


	//----- nvinfo : EIATTR_SPARSE_MMA_MASK
	.align		4
.L_29:
        /*0028*/ 	.byte	0x03, 0x50
        /*002a*/ 	.short	0x0000


	//----- nvinfo : EIATTR_MAXREG_COUNT
	.align		4
        /*002c*/ 	.byte	0x03, 0x1b
        /*002e*/ 	.short	0x00ff


	//----- nvinfo : EIATTR_MERCURY_ISA_VERSION
	.align		4
        /*0030*/ 	.byte	0x03, 0x5f
        /*0032*/ 	.short	0x0101


	//----- nvinfo : EIATTR_VRC_CTA_INIT_COUNT
	.align		4
        /*0034*/ 	.byte	0x02, 0x4a
	.zero		1
	.zero		1


	//----- nvinfo : EIATTR_EXIT_INSTR_OFFSETS
	.align		4
        /*0038*/ 	.byte	0x04, 0x1c
        /*003a*/ 	.short	(.L_31 - .L_30)


	//   ....[0]....
.L_30:
        /*003c*/ 	.word	0x00000200


	//----- nvinfo : EIATTR_CBANK_PARAM_SIZE
	.align		4
.L_31:
        /*0040*/ 	.byte	0x03, 0x19
        /*0042*/ 	.short	0x0010


	//----- nvinfo : EIATTR_PARAM_CBANK
	.align		4
        /*0044*/ 	.byte	0x04, 0x0a
        /*0046*/ 	.short	(.L_33 - .L_32)
	.align		4
.L_32:
        /*0048*/ 	.word	index@(.nv.constant0._Z4copyPfS_)
        /*004c*/ 	.short	0x0380
        /*004e*/ 	.short	0x0010


	//----- nvinfo : EIATTR_SW_WAR
	.align		4
.L_33:
        /*0050*/ 	.byte	0x04, 0x36
        /*0052*/ 	.short	(.L_35 - .L_34)
.L_34:
        /*0054*/ 	.word	0x00000008
.L_35:


//--------------------- .nv.callgraph             --------------------------
	.section	.nv.callgraph,"",@"SHT_CUDA_CALLGRAPH"
	.align	4
	.sectionentsize	8
	.align		4
        /*0000*/ 	.word	0x00000000
	.align		4
        /*0004*/ 	.word	0xffffffff
	.align		4
        /*0008*/ 	.word	0x00000000
	.align		4
        /*000c*/ 	.word	0xfffffffe
	.align		4
        /*0010*/ 	.word	0x00000000
	.align		4
        /*0014*/ 	.word	0xfffffffd
	.align		4
        /*0018*/ 	.word	0x00000000
	.align		4
        /*001c*/ 	.word	0xfffffffc


//--------------------- .text._Z15transpose_naivePfPKf --------------------------
	.section	.text._Z15transpose_naivePfPKf,"ax",@progbits
	.align	128
        .global         _Z15transpose_naivePfPKf
        .type           _Z15transpose_naivePfPKf,@function
        .size           _Z15transpose_naivePfPKf,(.L_x_2 - _Z15transpose_naivePfPKf)
        .other          _Z15transpose_naivePfPKf,@"STO_CUDA_ENTRY STV_DEFAULT"
_Z15transpose_naivePfPKf:
.text._Z15transpose_naivePfPKf:
[----:B------:R-:W-:Y:S01]  /*0000*/  LDC R1, c[0x0][0x37c] ;  /* 0x0000df00ff017b82 */ /* 0x000fe20000000800 */
[----:B------:R-:W0:Y:S07]  /*0010*/  S2R R0, SR_CTAID.X ;  /* 0x0000000000007919 */ /* 0x000e2e0000002500 */
[----:B------:R-:W1:Y:S01]  /*0020*/  LDC R12, c[0x0][0x370] ;  /* 0x0000dc00ff0c7b82 */ /* 0x000e620000000800 */
[----:B------:R-:W2:Y:S01]  /*0030*/  LDCU.64 UR4, c[0x0][0x358] ;  /* 0x00006b00ff0477ac */ /* 0x000ea20008000a00 */
[----:B------:R-:W0:Y:S01]  /*0040*/  S2R R5, SR_TID.X ;  /* 0x0000000000057919 */ /* 0x000e220000002100 */
[----:B------:R-:W3:Y:S05]  /*0050*/  S2R R9, SR_CTAID.Y ;  /* 0x0000000000097919 */ /* 0x000eea0000002600 */
[----:B------:R-:W4:Y:S01]  /*0060*/  LDC.64 R2, c[0x0][0x388] ;  /* 0x0000e200ff027b82 */ /* 0x000f220000000a00 */
[----:B------:R-:W3:Y:S07]  /*0070*/  S2R R4, SR_TID.Y ;  /* 0x0000000000047919 */ /* 0x000eee0000002200 */
[----:B------:R-:W5:Y:S01]  /*0080*/  LDC.64 R6, c[0x0][0x380] ;  /* 0x0000e000ff067b82 */ /* 0x000f620000000a00 */
[----:B-1----:R-:W-:-:S02]  /*0090*/  SHF.L.U32 R8, R12, 0x5, RZ ;  /* 0x000000050c087819 */ /* 0x002fc400000006ff */
[----:B0-----:R-:W-:Y:S02]  /*00a0*/  LEA R0, R0, R5, 0x5 ;  /* 0x0000000500007211 */ /* 0x001fe400078e28ff */
[----:B---3--:R-:W-:-:S05]  /*00b0*/  LEA R9, R9, R4, 0x5 ;  /* 0x0000000409097211 */ /* 0x008fca00078e28ff */
[----:B------:R-:W-:-:S04]  /*00c0*/  IMAD R11, R9, R8, R0 ;  /* 0x00000008090b7224 */ /* 0x000fc800078e0200 */
[----:B----4-:R-:W-:-:S06]  /*00d0*/  IMAD.WIDE R4, R11, 0x4, R2 ;  /* 0x000000040b047825 */ /* 0x010fcc00078e0202 */
[----:B--2---:R-:W2:Y:S01]  /*00e0*/  LDG.E R5, desc[UR4][R4.64] ;  /* 0x0000000404057981 */ /* 0x004ea2000c1e1900 */
[----:B------:R-:W-:Y:S01]  /*00f0*/  IMAD R9, R0, R8, R9 ;  /* 0x0000000800097224 */ /* 0x000fe200078e0209 */
[----:B------:R-:W-:-:S03]  /*0100*/  LEA R13, R12, R11, 0x8 ;  /* 0x0000000b0c0d7211 */ /* 0x000fc600078e40ff */
[----:B-----5:R-:W-:-:S04]  /*0110*/  IMAD.WIDE R6, R9, 0x4, R6 ;  /* 0x0000000409067825 */ /* 0x020fc800078e0206 */
[----:B------:R-:W-:Y:S01]  /*0120*/  IMAD.WIDE R8, R13, 0x4, R2 ;  /* 0x000000040d087825 */ /* 0x000fe200078e0202 */
[----:B--2---:R-:W-:Y:S05]  /*0130*/  STG.E desc[UR4][R6.64], R5 ;  /* 0x0000000506007986 */ /* 0x004fea000c101904 */
[----:B------:R-:W2:Y:S01]  /*0140*/  LDG.E R9, desc[UR4][R8.64] ;  /* 0x0000000408097981 */ /* 0x000ea2000c1e1900 */
[----:B------:R-:W-:-:S05]  /*0150*/  LEA R13, R12, R11, 0x9 ;  /* 0x0000000b0c0d7211 */ /* 0x000fca00078e48ff */
[--C-:B------:R-:W-:Y:S01]  /*0160*/  IMAD.WIDE R10, R13, 0x4, R2.reuse ;  /* 0x000000040d0a7825 */ /* 0x100fe200078e0202 */
[----:B------:R-:W-:Y:S01]  /*0170*/  LEA R13, R12, R13, 0x8 ;  /* 0x0000000d0c0d7211 */ /* 0x000fe200078e40ff */
[----:B--2---:R-:W-:Y:S04]  /*0180*/  STG.E desc[UR4][R6.64+0x20], R9 ;  /* 0x0000200906007986 */ /* 0x004fe8000c101904 */
[----:B------:R-:W2:Y:S01]  /*0190*/  LDG.E R11, desc[UR4][R10.64] ;  /* 0x000000040a0b7981 */ /* 0x000ea2000c1e1900 */
[----:B------:R-:W-:-:S03]  /*01a0*/  IMAD.WIDE R2, R13, 0x4, R2 ;  /* 0x000000040d027825 */ /* 0x000fc600078e0202 */
[----:B--2---:R-:W-:Y:S04]  /*01b0*/  STG.E desc[UR4][R6.64+0x40], R11 ;  /* 0x0000400b06007986 */ /* 0x004fe8000c101904 */
[----:B------:R-:W2:Y:S04]  /*01c0*/  LDG.E R3, desc[UR4][R2.64] ;  /* 0x0000000402037981 */ /* 0x000ea8000c1e1900 */
[----:B--2---:R-:W-:Y:S01]  /*01d0*/  STG.E desc[UR4][R6.64+0x60], R3 ;  /* 0x0000600306007986 */ /* 0x004fe2000c101904 */
[----:B------:R-:W-:Y:S05]  /*01e0*/  EXIT ;  /* 0x000000000000794d */ /* 0x000fea0003800000 */
.L_x_0:
[----:B------:R-:W-:-:S00]  /*01f0*/  BRA `(.L_x_0) ;  /* 0xfffffffc00fc7947 */ /* 0x000fc0000383ffff */
[----:B------:R-:W-:-:S00]  /*0200*/  NOP ;  /* 0x0000000000007918 */ /* 0x000fc00000000000 */
[----:B------:R-:W-:-:S00]  /*0210*/  NOP ;  /* 0x0000000000007918 */ /* 0x000fc00000000000 */
[----:B------:R-:W-:-:S00]  /*0220*/  NOP ;  /* 0x0000000000007918 */ /* 0x000fc00000000000 */
[----:B------:R-:W-:-:S00]  /*0230*/  NOP ;  /* 0x0000000000007918 */ /* 0x000fc00000000000 */
[----:B------:R-:W-:-:S00]  /*0240*/  NOP ;  /* 0x0000000000007918 */ /* 0x000fc00000000000 */
[----:B------:R-:W-:-:S00]  /*0250*/  NOP ;  /* 0x0000000000007918 */ /* 0x000fc00000000000 */
[----:B------:R-:W-:-:S00]  /*0260*/  NOP ;  /* 0x0000000000007918 */ /* 0x000fc00000000000 */
[----:B------:R-:W-:-:S00]  /*0270*/  NOP ;  /* 0x0000000000007918 */ /* 0x000fc00000000000 */
.L_x_2:


//--------------------- .text._Z4copyPfS_         --------------------------
	.section	.text._Z4copyPfS_,"ax",@progbits
	.align	128
        .global         _Z4copyPfS_
        .type           _Z4copyPfS_,@function
        .size           _Z4copyPfS_,(.L_x_3 - _Z4copyPfS_)
        .other          _Z4copyPfS_,@"STO_CUDA_ENTRY STV_DEFAULT"
_Z4copyPfS_:
.text._Z4copyPfS_:
[----:B------:R-:W-:Y:S01]  /*0000*/  LDC R1, c[0x0][0x37c] ;  /* 0x0000df00ff017b82 */ /* 0x000fe20000000800 */
[----:B------:R-:W0:Y:S07]  /*0010*/  S2R R0, SR_CTAID.Y ;  /* 0x0000000000007919 */ /* 0x000e2e0000002600 */
[----:B------:R-:W1:Y:S01]  /*0020*/  LDC R16, c[0x0][0x370] ;  /* 0x0000dc00ff107b82 */ /* 0x000e620000000800 */
[----:B------:R-:W2:Y:S01]  /*0030*/  LDCU.64 UR4, c[0x0][0x358] ;  /* 0x00006b00ff0477ac */ /* 0x000ea20008000a00 */
[----:B------:R-:W0:Y:S01]  /*0040*/  S2R R5, SR_TID.Y ;  /* 0x0000000000057919 */ /* 0x000e220000002200 */
[----:B------:R-:W3:Y:S05]  /*0050*/  S2R R4, SR_CTAID.X ;  /* 0x0000000000047919 */ /* 0x000eea0000002500 */
[----:B------:R-:W4:Y:S01]  /*0060*/  LDC.64 R2, c[0x0][0x388] ;  /* 0x0000e200ff027b82 */ /* 0x000f220000000a00 */
[----:B------:R-:W3:Y:S01]  /*0070*/  S2R R7, SR_TID.X ;  /* 0x0000000000077919 */ /* 0x000ee20000002100 */
[----:B0-----:R-:W-:-:S05]  /*0080*/  LEA R0, R0, R5, 0x5 ;  /* 0x0000000500007211 */ /* 0x001fca00078e28ff */
[----:B-1----:R-:W-:Y:S01]  /*0090*/  IMAD R5, R0, R16, RZ ;  /* 0x0000001000057224 */ /* 0x002fe200078e02ff */
[----:B---3--:R-:W-:-:S04]  /*00a0*/  LEA R0, R4, R7, 0x5 ;  /* 0x0000000704007211 */ /* 0x008fc800078e28ff */
[----:B------:R-:W-:Y:S02]  /*00b0*/  LEA R13, R5, R0, 0x5 ;  /* 0x00000000050d7211 */ /* 0x000fe400078e28ff */
[----:B------:R-:W0:Y:S03]  /*00c0*/  LDC.64 R4, c[0x0][0x380] ;  /* 0x0000e000ff047b82 */ /* 0x000e260000000a00 */
[----:B----4-:R-:W-:-:S05]  /*00d0*/  IMAD.WIDE R6, R13, 0x4, R2 ;  /* 0x000000040d067825 */ /* 0x010fca00078e0202 */
[----:B--2---:R-:W2:Y:S01]  /*00e0*/  LDG.E R17, desc[UR4][R6.64] ;  /* 0x0000000406117981 */ /* 0x004ea2000c1e1900 */
[----:B------:R-:W-:-:S05]  /*00f0*/  LEA R15, R16, R13, 0x8 ;  /* 0x0000000d100f7211 */ /* 0x000fca00078e40ff */
[----:B------:R-:W-:-:S04]  /*0100*/  IMAD.WIDE R10, R15, 0x4, R2 ;  /* 0x000000040f0a7825 */ /* 0x000fc800078e0202 */
[----:B0-----:R-:W-:-:S05]  /*0110*/  IMAD.WIDE R8, R13, 0x4, R4 ;  /* 0x000000040d087825 */ /* 0x001fca00078e0204 */
[----:B--2---:R-:W-:Y:S04]  /*0120*/  STG.E desc[UR4][R8.64], R17 ;  /* 0x0000001108007986 */ /* 0x004fe8000c101904 */
[----:B------:R-:W2:Y:S01]  /*0130*/  LDG.E R11, desc[UR4][R10.64] ;  /* 0x000000040a0b7981 */ /* 0x000ea2000c1e1900 */
[----:B------:R-:W-:Y:S01]  /*0140*/  LEA R19, R16, R13, 0x9 ;  /* 0x0000000d10137211 */ /* 0x000fe200078e48ff */
[----:B------:R-:W-:-:S04]  /*0150*/  IMAD.WIDE R12, R15, 0x4, R4 ;  /* 0x000000040f0c7825 */ /* 0x000fc800078e0204 */
[C---:B------:R-:W-:Y:S01]  /*0160*/  IMAD.WIDE R14, R19.reuse, 0x4, R2 ;  /* 0x00000004130e7825 */ /* 0x040fe200078e0202 */
[----:B------:R-:W-:Y:S01]  /*0170*/  LEA R21, R16, R19, 0x8 ;  /* 0x0000001310157211 */ /* 0x000fe200078e40ff */
[----:B--2---:R-:W-:Y:S04]  /*0180*/  STG.E desc[UR4][R12.64], R11 ;  /* 0x0000000b0c007986 */ /* 0x004fe8000c101904 */
[----:B------:R-:W2:Y:S01]  /*0190*/  LDG.E R15, desc[UR4][R14.64] ;  /* 0x000000040e0f7981 */ /* 0x000ea2000c1e1900 */
[----:B------:R-:W-:-:S04]  /*01a0*/  IMAD.WIDE R6, R19, 0x4, R4 ;  /* 0x0000000413067825 */ /* 0x000fc800078e0204 */
[C---:B------:R-:W-:Y:S01]  /*01b0*/  IMAD.WIDE R2, R21.reuse, 0x4, R2 ;  /* 0x0000000415027825 */ /* 0x040fe200078e0202 */
[----:B--2---:R-:W-:Y:S05]  /*01c0*/  STG.E desc[UR4][R6.64], R15 ;  /* 0x0000000f06007986 */ /* 0x004fea000c101904 */
[----:B------:R-:W2:Y:S01]  /*01d0*/  LDG.E R3, desc[UR4][R2.64] ;  /* 0x0000000402037981 */ /* 0x000ea2000c1e1900 */
[----:B------:R-:W-:-:S05]  /*01e0*/  IMAD.WIDE R4, R21, 0x4, R4 ;  /* 0x0000000415047825 */ /* 0x000fca00078e0204 */
[----:B--2---:R-:W-:Y:S01]  /*01f0*/  STG.E desc[UR4][R4.64], R3 ;  /* 0x0000000304007986 */ /* 0x004fe2000c101904 */
[----:B------:R-:W-:Y:S05]  /*0200*/  EXIT ;  /* 0x000000000000794d */ /* 0x000fea0003800000 */
.L_x_1:
        /* <DEDUP_REMOVED lines=15> */
.L_x_3:


//--------------------- .nv.shared.reserved.0     --------------------------
	.section	.nv.shared.reserved.0,"aw",@nobits
	.weak		__nv_reservedSMEM_offset_0_alias
	.size		__nv_reservedSMEM_offset_0_alias, 0, 64
	.other		__nv_reservedSMEM_offset_0_alias,@"STO_CUDA_RESERVED_SHARED STV_DEFAULT"
__nv_reservedSMEM_offset_0_alias:
	.zero		0
	.zero		64


//--------------------- .nv.constant0._Z15transpose_naivePfPKf --------------------------
	.section	.nv.constant0._Z15transpose_naivePfPKf,"a",@progbits
	.sectionflags	@""
	.align	4
.nv.constant0._Z15transpose_naivePfPKf:
	.zero		912


//--------------------- .nv.constant0._Z4copyPfS_ --------------------------
	.section	.nv.constant0._Z4copyPfS_,"a",@progbits
	.sectionflags	@""
	.align	4
.nv.constant0._Z4copyPfS_:
	.zero		912


//--------------------- SYMBOLS --------------------------

	.type		.nv.reservedSmem.offset0,@object
	.size		.nv.reservedSmem.offset0,0x4
